	.headerflags	@"EF_CUDA_TEXMODE_UNIFIED EF_CUDA_64BIT_ADDRESS EF_CUDA_ACCELERATORS EF_CUDA_SM90 EF_CUDA_VIRTUAL_SM(EF_CUDA_SM90)"
	.elftype	@"ET_EXEC"


//--------------------- .nv.info                  --------------------------
	.section	.nv.info,"",@"SHT_CUDA_INFO"
	.align	4


	//----- nvinfo : EIATTR_REGCOUNT
	.align		4
        /*0000*/ 	.byte	0x04, 0x2f
        /*0002*/ 	.short	(.L_1 - .L_0)
	.align		4
.L_0:
        /*0004*/ 	.word	index@(triton_poi_fused_add_sigmoid_4)
        /*0008*/ 	.word	0x00000010


	//----- nvinfo : EIATTR_MIN_STACK_SIZE
	.align		4
.L_1:
        /*000c*/ 	.byte	0x04, 0x12
        /*000e*/ 	.short	(.L_3 - .L_2)
	.align		4
.L_2:
        /*0010*/ 	.word	index@(triton_poi_fused_add_sigmoid_4)
        /*0014*/ 	.word	0x00000000


	//----- nvinfo : EIATTR_FRAME_SIZE
	.align		4
.L_3:
        /*0018*/ 	.byte	0x04, 0x11
        /*001a*/ 	.short	(.L_5 - .L_4)
	.align		4
.L_4:
        /*001c*/ 	.word	index@(triton_poi_fused_add_sigmoid_4)
        /*0020*/ 	.word	0x00000000


	//----- nvinfo : EIATTR_MIN_STACK_SIZE
	.align		4
.L_5:
        /*0024*/ 	.byte	0x04, 0x12
        /*0026*/ 	.short	(.L_7 - .L_6)
	.align		4
.L_6:
        /*0028*/ 	.word	index@(triton_poi_fused_add_sigmoid_4)
        /*002c*/ 	.word	0x00000000
.L_7:


//--------------------- .nv.info.triton_poi_fused_add_sigmoid_4 --------------------------
	.section	.nv.info.triton_poi_fused_add_sigmoid_4,"",@"SHT_CUDA_INFO"
	.sectionflags	@""
	.align	4


	//----- nvinfo : EIATTR_CUDA_API_VERSION
	.align		4
        /*0000*/ 	.byte	0x04, 0x37
        /*0002*/ 	.short	(.L_9 - .L_8)
.L_8:
        /*0004*/ 	.word	0x0000007c


	//----- nvinfo : EIATTR_KPARAM_INFO
	.align		4
.L_9:
        /*0008*/ 	.byte	0x04, 0x17
        /*000a*/ 	.short	(.L_11 - .L_10)
.L_10:
        /*000c*/ 	.word	0x00000000
        /*0010*/ 	.short	0x0004
        /*0012*/ 	.short	0x0020
        /*0014*/ 	.byte	0x00, 0xf0, 0x11, 0x00


	//----- nvinfo : EIATTR_KPARAM_INFO
	.align		4
.L_11:
        /*0018*/ 	.byte	0x04, 0x17
        /*001a*/ 	.short	(.L_13 - .L_12)
.L_12:
        /*001c*/ 	.word	0x00000000
        /*0020*/ 	.short	0x0003
        /*0022*/ 	.short	0x0018
        /*0024*/ 	.byte	0x00, 0xf4, 0x21, 0x00


	//----- nvinfo : EIATTR_KPARAM_INFO
	.align		4
.L_13:
        /*0028*/ 	.byte	0x04, 0x17
        /*002a*/ 	.short	(.L_15 - .L_14)
.L_14:
        /*002c*/ 	.word	0x00000000
        /*0030*/ 	.short	0x0002
        /*0032*/ 	.short	0x0010
        /*0034*/ 	.byte	0x00, 0xf4, 0x21, 0x00


	//----- nvinfo : EIATTR_KPARAM_INFO
	.align		4
.L_15:
        /*0038*/ 	.byte	0x04, 0x17
        /*003a*/ 	.short	(.L_17 - .L_16)
.L_16:
        /*003c*/ 	.word	0x00000000
        /*0040*/ 	.short	0x0001
        /*0042*/ 	.short	0x0008
        /*0044*/ 	.byte	0x00, 0xf4, 0x21, 0x00


	//----- nvinfo : EIATTR_KPARAM_INFO
	.align		4
.L_17:
        /*0048*/ 	.byte	0x04, 0x17
        /*004a*/ 	.short	(.L_19 - .L_18)
.L_18:
        /*004c*/ 	.word	0x00000000
        /*0050*/ 	.short	0x0000
        /*0052*/ 	.short	0x0000
        /*0054*/ 	.byte	0x00, 0xf4, 0x21, 0x00


	//----- nvinfo : EIATTR_SPARSE_MMA_MASK
	.align		4
.L_19:
        /*0058*/ 	.byte	0x03, 0x50
        /*005a*/ 	.short	0x0000


	//----- nvinfo : EIATTR_MAXREG_COUNT
	.align		4
        /*005c*/ 	.byte	0x03, 0x1b
        /*005e*/ 	.short	0x00ff


	//----- nvinfo : EIATTR_EXIT_INSTR_OFFSETS
	.align		4
        /*0060*/ 	.byte	0x04, 0x1c
        /*0062*/ 	.short	(.L_21 - .L_20)


	//   ....[0]....
.L_20:
        /*0064*/ 	.word	0x00000520


	//   ....[1]....
        /*0068*/ 	.word	0x00000540


	//----- nvinfo : EIATTR_REQNTID
	.align		4
.L_21:
        /*006c*/ 	.byte	0x04, 0x10
        /*006e*/ 	.short	(.L_23 - .L_22)
.L_22:
        /*0070*/ 	.word	0x00000080
        /*0074*/ 	.word	0x00000001
        /*0078*/ 	.word	0x00000001


	//----- nvinfo : EIATTR_CBANK_PARAM_SIZE
	.align		4
.L_23:
        /*007c*/ 	.byte	0x03, 0x19
        /*007e*/ 	.short	0x0024


	//----- nvinfo : EIATTR_PARAM_CBANK
	.align		4
        /*0080*/ 	.byte	0x04, 0x0a
        /*0082*/ 	.short	(.L_25 - .L_24)
	.align		4
.L_24:
        /*0084*/ 	.word	index@(.nv.constant0.triton_poi_fused_add_sigmoid_4)
        /*0088*/ 	.short	0x0210
        /*008a*/ 	.short	0x0024


	//----- nvinfo : EIATTR_SW_WAR
	.align		4
.L_25:
        /*008c*/ 	.byte	0x04, 0x36
        /*008e*/ 	.short	(.L_27 - .L_26)
.L_26:
        /*0090*/ 	.word	0x00000008
.L_27:


//--------------------- .nv.callgraph             --------------------------
	.section	.nv.callgraph,"",@"SHT_CUDA_CALLGRAPH"
	.align	4
	.sectionentsize	8
	.align		4
        /*0000*/ 	.word	0x00000000
	.align		4
        /*0004*/ 	.word	0xffffffff
	.align		4
        /*0008*/ 	.word	0x00000000
	.align		4
        /*000c*/ 	.word	0xfffffffe
	.align		4
        /*0010*/ 	.word	0x00000000
	.align		4
        /*0014*/ 	.word	0xfffffffd
	.align		4
        /*0018*/ 	.word	0x00000000
	.align		4
        /*001c*/ 	.word	0xfffffffc


//--------------------- .text.triton_poi_fused_add_sigmoid_4 --------------------------
	.section	.text.triton_poi_fused_add_sigmoid_4,"ax",@progbits
	.align	128
        .global         triton_poi_fused_add_sigmoid_4
        .type           triton_poi_fused_add_sigmoid_4,@function
        .size           triton_poi_fused_add_sigmoid_4,(.L_x_1 - triton_poi_fused_add_sigmoid_4)
        .other          triton_poi_fused_add_sigmoid_4,@"STO_CUDA_ENTRY STV_DEFAULT"
triton_poi_fused_add_sigmoid_4:
.text.triton_poi_fused_add_sigmoid_4:
[----:B------:R-:W0:Y:S01]  /*0000*/  LDC R1, c[0x0][0x28] ;  /* 0x00000a00ff017b82 */ /* 0x000e220000000800 */
[----:B------:R-:W1:Y:S07]  /*0010*/  S2R R0, SR_TID.X ;  /* 0x0000000000007919 */ /* 0x000e6e0000002100 */
[----:B------:R-:W2:Y:S01]  /*0020*/  LDC.64 R6, c[0x0][0x218] ;  /* 0x00008600ff067b82 */ /* 0x000ea20000000a00 */
[----:B------:R-:W-:Y:S01]  /*0030*/  CS2R R12, SRZ ;  /* 0x00000000000c7805 */ /* 0x000fe2000001ff00 */
[----:B------:R-:W-:Y:S01]  /*0040*/  ULDC.64 UR4, c[0x0][0x208] ;  /* 0x0000820000047ab9 */ /* 0x000fe20000000a00 */
[----:B------:R-:W3:Y:S01]  /*0050*/  S2R R5, SR_CTAID.X ;  /* 0x0000000000057919 */ /* 0x000ee20000002500 */
[----:B-1----:R-:W-:-:S04]  /*0060*/  SHF.L.U32 R0, R0, 0x1, RZ ;  /* 0x0000000100007819 */ /* 0x002fc800000006ff */
[----:B------:R-:W-:Y:S02]  /*0070*/  LOP3.LUT R0, R0, 0xfe, RZ, 0xc0, !PT ;  /* 0x000000fe00007812 */ /* 0x000fe400078ec0ff */
[----:B---3--:R-:W-:Y:S02]  /*0080*/  SHF.R.S32.HI R9, RZ, 0x17, R5 ;  /* 0x00000017ff097819 */ /* 0x008fe40000011405 */
[----:B------:R-:W-:Y:S02]  /*0090*/  LEA R0, R5, R0, 0x8 ;  /* 0x0000000005007211 */ /* 0x000fe400078e40ff */
[----:B------:R-:W-:Y:S02]  /*00a0*/  SGXT R9, R9, 0x1 ;  /* 0x000000010909781a */ /* 0x000fe40000000200 */
[----:B------:R-:W-:Y:S02]  /*00b0*/  SHF.R.S32.HI R3, RZ, 0x1f, R0 ;  /* 0x0000001fff037819 */ /* 0x000fe40000011400 */
[----:B------:R-:W-:-:S02]  /*00c0*/  LEA.HI R9, R9, R0, RZ, 0x6 ;  /* 0x0000000009097211 */ /* 0x000fc400078f30ff */
[----:B------:R-:W-:Y:S02]  /*00d0*/  LEA.HI R4, R3, R0, RZ, 0x4 ;  /* 0x0000000003047211 */ /* 0x000fe400078f20ff */
[----:B------:R-:W1:Y:S01]  /*00e0*/  LDC.64 R2, c[0x0][0x210] ;  /* 0x00008400ff027b82 */ /* 0x000e620000000a00 */
[----:B------:R-:W-:Y:S02]  /*00f0*/  ISETP.GE.AND P0, PT, R0, 0x100, PT ;  /* 0x000001000000780c */ /* 0x000fe40003f06270 */
[----:B------:R-:W-:-:S05]  /*0100*/  SHF.R.S32.HI R5, RZ, 0x4, R4 ;  /* 0x00000004ff057819 */ /* 0x000fca0000011404 */
[----:B--2---:R-:W-:Y:S01]  /*0110*/  IMAD.WIDE R6, R5, 0x4, R6 ;  /* 0x0000000405067825 */ /* 0x004fe200078e0206 */
[----:B------:R-:W-:Y:S02]  /*0120*/  LOP3.LUT R5, R4, 0xfffffff0, RZ, 0xc0, !PT ;  /* 0xfffffff004057812 */ /* 0x000fe400078ec0ff */
[----:B------:R-:W-:Y:S02]  /*0130*/  SHF.R.S32.HI R4, RZ, 0x6, R9 ;  /* 0x00000006ff047819 */ /* 0x000fe40000011409 */
[----:B------:R-:W-:Y:S02]  /*0140*/  IADD3 R5, R0, -R5, RZ ;  /* 0x8000000500057210 */ /* 0x000fe40007ffe0ff */
[----:B------:R-:W-:Y:S01]  /*0150*/  CS2R R10, SRZ ;  /* 0x00000000000a7805 */ /* 0x000fe2000001ff00 */
[----:B------:R-:W2:Y:S01]  /*0160*/  @!P0 LDG.E.EL R12, desc[UR4][R6.64] ;  /* 0x00000004060c8981 */ /* 0x000ea2000c2e1900 */
[----:B------:R-:W3:Y:S01]  /*0170*/  LDC.64 R8, c[0x0][0x220] ;  /* 0x00008800ff087b82 */ /* 0x000ee20000000a00 */
[----:B------:R-:W-:-:S02]  /*0180*/  LEA R5, R4, R5, 0x4 ;  /* 0x0000000504057211 */ /* 0x000fc400078e20ff */
[----:B------:R-:W4:Y:S03]  /*0190*/  @!P0 LDG.E.EL R13, desc[UR4][R6.64] ;  /* 0x00000004060d8981 */ /* 0x000f26000c2e1900 */
[----:B-1----:R-:W-:-:S05]  /*01a0*/  IMAD.WIDE R4, R5, 0x4, R2 ;  /* 0x0000000405047825 */ /* 0x002fca00078e0202 */
[----:B------:R-:W5:Y:S01]  /*01b0*/  @!P0 LDG.E.EL.64 R10, desc[UR4][R4.64] ;  /* 0x00000004040a8981 */ /* 0x000f62000c2e1b00 */
[----:B------:R-:W-:Y:S01]  /*01c0*/  CS2R R2, SRZ ;  /* 0x0000000000027805 */ /* 0x000fe2000001ff00 */
[----:B---3--:R-:W-:-:S05]  /*01d0*/  IMAD.WIDE R8, R0, 0x4, R8 ;  /* 0x0000000400087825 */ /* 0x008fca00078e0208 */
[----:B------:R1:W3:Y:S01]  /*01e0*/  @!P0 LDG.E.64 R2, desc[UR4][R8.64] ;  /* 0x0000000408028981 */ /* 0x0002e2000c1e1b00 */
[----:B--2---:R-:W-:Y:S01]  /*01f0*/  FADD R12, RZ, -R12 ;  /* 0x8000000cff0c7221 */ /* 0x004fe20000000000 */
[----:B----4-:R-:W-:-:S03]  /*0200*/  FADD R13, RZ, -R13 ;  /* 0x8000000dff0d7221 */ /* 0x010fc60000000000 */
[----:B------:R-:W-:Y:S01]  /*0210*/  FMUL R12, R12, 1.4426950216293334961 ;  /* 0x3fb8aa3b0c0c7820 */ /* 0x000fe20000400000 */
[----:B------:R-:W-:-:S04]  /*0220*/  FMUL R13, R13, 1.4426950216293334961 ;  /* 0x3fb8aa3b0d0d7820 */ /* 0x000fc80000400000 */
[----:B------:R-:W-:Y:S02]  /*0230*/  FSETP.GEU.AND P1, PT, R12, -126, PT ;  /* 0xc2fc00000c00780b */ /* 0x000fe40003f2e000 */
[----:B------:R-:W-:Y:S01]  /*0240*/  FSETP.GEU.AND P4, PT, R13, -126, PT ;  /* 0xc2fc00000d00780b */ /* 0x000fe20003f8e000 */
[----:B-----5:R-:W-:Y:S01]  /*0250*/  FADD R10, RZ, -R10 ;  /* 0x8000000aff0a7221 */ /* 0x020fe20000000000 */
[----:B------:R-:W-:-:S03]  /*0260*/  FADD R11, RZ, -R11 ;  /* 0x8000000bff0b7221 */ /* 0x000fc60000000000 */
[----:B------:R-:W-:Y:S01]  /*0270*/  FMUL R10, R10, 1.4426950216293334961 ;  /* 0x3fb8aa3b0a0a7820 */ /* 0x000fe20000400000 */
[----:B------:R-:W-:-:S04]  /*0280*/  FMUL R11, R11, 1.4426950216293334961 ;  /* 0x3fb8aa3b0b0b7820 */ /* 0x000fc80000400000 */
[----:B------:R-:W-:Y:S01]  /*0290*/  FSETP.GEU.AND P2, PT, R10, -126, PT ;  /* 0xc2fc00000a00780b */ /* 0x000fe20003f4e000 */
[----:B------:R-:W-:Y:S01]  /*02a0*/  @!P1 FMUL R12, R12, 0.5 ;  /* 0x3f0000000c0c9820 */ /* 0x000fe20000400000 */
[----:B------:R-:W-:Y:S01]  /*02b0*/  FSETP.GEU.AND P3, PT, R11, -126, PT ;  /* 0xc2fc00000b00780b */ /* 0x000fe20003f6e000 */
[----:B------:R-:W-:Y:S02]  /*02c0*/  @!P4 FMUL R13, R13, 0.5 ;  /* 0x3f0000000d0dc820 */ /* 0x000fe40000400000 */
[----:B------:R-:W2:Y:S08]  /*02d0*/  MUFU.EX2 R6, R12 ;  /* 0x0000000c00067308 */ /* 0x000eb00000000800 */
[----:B------:R-:W-:Y:S01]  /*02e0*/  @!P2 FMUL R10, R10, 0.5 ;  /* 0x3f0000000a0aa820 */ /* 0x000fe20000400000 */
[----:B------:R4:W5:Y:S01]  /*02f0*/  MUFU.EX2 R7, R13 ;  /* 0x0000000d00077308 */ /* 0x0009620000000800 */
[----:B------:R-:W-:Y:S01]  /*0300*/  @!P3 FMUL R11, R11, 0.5 ;  /* 0x3f0000000b0bb820 */ /* 0x000fe20000400000 */
[----:B--2---:R-:W-:-:S06]  /*0310*/  @!P1 FMUL R6, R6, R6 ;  /* 0x0000000606069220 */ /* 0x004fcc0000400000 */
[----:B------:R2:W3:Y:S01]  /*0320*/  MUFU.EX2 R4, R10 ;  /* 0x0000000a00047308 */ /* 0x0004e20000000800 */
[----:B----4-:R-:W-:Y:S01]  /*0330*/  HFMA2.MMA R13, -RZ, RZ, 1.625, 0 ;  /* 0x3e800000ff0d7435 */ /* 0x010fe200000001ff */
[----:B-1----:R-:W-:Y:S01]  /*0340*/  FADD R8, R6, 1 ;  /* 0x3f80000006087421 */ /* 0x002fe20000000000 */
[----:B-----5:R-:W-:-:S05]  /*0350*/  @!P4 FMUL R7, R7, R7 ;  /* 0x000000070707c220 */ /* 0x020fca0000400000 */
[----:B------:R-:W1:Y:S01]  /*0360*/  MUFU.EX2 R5, R11 ;  /* 0x0000000b00057308 */ /* 0x000e620000000800 */
[----:B------:R-:W-:Y:S01]  /*0370*/  FSETP.GT.AND P1, PT, R8, 8.50705917302346158658e+37, PT ;  /* 0x7e8000000800780b */ /* 0x000fe20003f24000 */
[----:B------:R-:W-:-:S03]  /*0380*/  FADD R12, R7, 1 ;  /* 0x3f800000070c7421 */ /* 0x000fc60000000000 */
[----:B--2---:R-:W-:Y:S01]  /*0390*/  FSEL R10, R13, 1, P1 ;  /* 0x3f8000000d0a7808 */ /* 0x004fe20000800000 */
[----:B0--3--:R-:W-:Y:S01]  /*03a0*/  @!P2 FMUL R4, R4, R4 ;  /* 0x000000040404a220 */ /* 0x009fe20000400000 */
[----:B------:R-:W-:-:S03]  /*03b0*/  FSETP.GT.AND P2, PT, R12, 8.50705917302346158658e+37, PT ;  /* 0x7e8000000c00780b */ /* 0x000fc60003f44000 */
[----:B------:R-:W-:-:S04]  /*03c0*/  FADD R6, R4, 1 ;  /* 0x3f80000004067421 */ /* 0x000fc80000000000 */
[----:B------:R-:W-:Y:S01]  /*03d0*/  @P1 FMUL R8, R8, 0.25 ;  /* 0x3e80000008081820 */ /* 0x000fe20000400000 */
[----:B-1----:R-:W-:Y:S01]  /*03e0*/  @!P3 FMUL R5, R5, R5 ;  /* 0x000000050505b220 */ /* 0x002fe20000400000 */
[----:B------:R-:W-:Y:S02]  /*03f0*/  FSETP.GT.AND P3, PT, R6, 8.50705917302346158658e+37, PT ;  /* 0x7e8000000600780b */ /* 0x000fe40003f64000 */
[----:B------:R0:W1:Y:S01]  /*0400*/  MUFU.RCP R9, R8 ;  /* 0x0000000800097308 */ /* 0x0000620000001000 */
[----:B------:R-:W-:Y:S01]  /*0410*/  FADD R7, R5, 1 ;  /* 0x3f80000005077421 */ /* 0x000fe20000000000 */
[----:B------:R-:W-:Y:S01]  /*0420*/  @P2 FMUL R12, R12, 0.25 ;  /* 0x3e8000000c0c2820 */ /* 0x000fe20000400000 */
[----:B------:R-:W2:Y:S03]  /*0430*/  LDC.64 R4, c[0x0][0x228] ;  /* 0x00008a00ff047b82 */ /* 0x000ea60000000a00 */
[----:B------:R-:W-:-:S02]  /*0440*/  FSETP.GT.AND P4, PT, R7, 8.50705917302346158658e+37, PT ;  /* 0x7e8000000700780b */ /* 0x000fc40003f84000 */
[----:B------:R-:W3:Y:S01]  /*0450*/  MUFU.RCP R12, R12 ;  /* 0x0000000c000c7308 */ /* 0x000ee20000001000 */
[----:B0-----:R-:W-:Y:S02]  /*0460*/  FSEL R8, R13, 1, P2 ;  /* 0x3f8000000d087808 */ /* 0x001fe40001000000 */
[----:B------:R-:W-:Y:S01]  /*0470*/  @P3 FMUL R6, R6, 0.25 ;  /* 0x3e80000006063820 */ /* 0x000fe20000400000 */
[----:B-1----:R-:W-:Y:S01]  /*0480*/  FFMA R11, R9, R10, R2 ;  /* 0x0000000a090b7223 */ /* 0x002fe20000000002 */
[----:B------:R-:W-:-:S04]  /*0490*/  FSEL R9, R13, 1, P3 ;  /* 0x3f8000000d097808 */ /* 0x000fc80001800000 */
[----:B------:R-:W0:Y:S01]  /*04a0*/  MUFU.RCP R6, R6 ;  /* 0x0000000600067308 */ /* 0x000e220000001000 */
[----:B------:R-:W-:Y:S01]  /*04b0*/  FSEL R2, R13, 1, P4 ;  /* 0x3f8000000d027808 */ /* 0x000fe20002000000 */
[----:B------:R-:W-:Y:S01]  /*04c0*/  @P4 FMUL R7, R7, 0.25 ;  /* 0x3e80000007074820 */ /* 0x000fe20000400000 */
[----:B---3--:R-:W-:-:S05]  /*04d0*/  FFMA R8, R12, R8, R3 ;  /* 0x000000080c087223 */ /* 0x008fca0000000003 */
[----:B------:R-:W1:Y:S01]  /*04e0*/  MUFU.RCP R7, R7 ;  /* 0x0000000700077308 */ /* 0x000e620000001000 */
[----:B--2---:R-:W-:-:S04]  /*04f0*/  IMAD.WIDE R4, R0, 0x4, R4 ;  /* 0x0000000400047825 */ /* 0x004fc800078e0204 */
[----:B0-----:R-:W-:Y:S01]  /*0500*/  FFMA R10, R6, R9, R11 ;  /* 0x00000009060a7223 */ /* 0x001fe2000000000b */
[----:B-1----:R-:W-:Y:S01]  /*0510*/  FFMA R11, R7, R2, R8 ;  /* 0x00000002070b7223 */ /* 0x002fe20000000008 */
[----:B------:R-:W-:Y:S06]  /*0520*/  @P0 EXIT ;  /* 0x000000000000094d */ /* 0x000fec0003800000 */
[----:B------:R-:W-:Y:S01]  /*0530*/  STG.E.64 desc[UR4][R4.64], R10 ;  /* 0x0000000a04007986 */ /* 0x000fe2000c101b04 */
[----:B------:R-:W-:Y:S05]  /*0540*/  EXIT ;  /* 0x000000000000794d */ /* 0x000fea0003800000 */
.L_x_0:
[----:B------:R-:W-:-:S00]  /*0550*/  BRA `(.L_x_0) ;  /* 0xfffffffc00fc7947 */ /* 0x000fc0000383ffff */
[----:B------:R-:W-:-:S00]  /*0560*/  NOP ;  /* 0x0000000000007918 */ /* 0x000fc00000000000 */
        /* <DEDUP_REMOVED lines=9> */
.L_x_1:


//--------------------- .nv.constant0.triton_poi_fused_add_sigmoid_4 --------------------------
	.section	.nv.constant0.triton_poi_fused_add_sigmoid_4,"a",@progbits
	.sectionflags	@""
	.align	4
.nv.constant0.triton_poi_fused_add_sigmoid_4:
	.zero		564
